//
// Generated by NVIDIA NVVM Compiler
//
// Compiler Build ID: CL-36424714
// Cuda compilation tools, release 13.0, V13.0.88
// Based on NVVM 20.0.0
//

.version 9.0
.target sm_100
.address_size 64

	// .globl	_Z8cuda_sumv

.visible .entry _Z8cuda_sumv()
{


	ret;

}


// ===== COMPILED SASS (sm_100) =====

	.target	sm_100

	.elftype	@"ET_EXEC"


//--------------------- .note.nv.tkinfo           --------------------------
	.section	.note.nv.tkinfo,"",@"SHT_NOTE"
	.sectionflags	@"SHF_NOTE_NV_TKINFO"
	.tkinfo
        /*0018*/ 	.word	0x00000002
        /*0030*/ 	.string	""
        /*0030*/ 	.string	"ptxas"
        /*0030*/ 	.string	"Cuda compilation tools, release 13.0, V13.0.88"
        /*0030*/ 	.string	"Build cuda_13.0.r13.0/compiler.36424714_0"
        /*0030*/ 	.string	"-arch sm_100 -m 64 "



//--------------------- .note.nv.cuinfo           --------------------------
	.section	.note.nv.cuinfo,"",@"SHT_NOTE"
	.sectionflags	@"SHF_NOTE_NV_CUINFO"
        /*0018*/ 	.short	0x0002
        /*001a*/ 	.short	0x0064
        /*001c*/ 	.short	0x0082
	.zero		2


//--------------------- .nv.info                  --------------------------
	.section	.nv.info,"",@"SHT_CUDA_INFO"
	.align	4


	//----- nvinfo : EIATTR_REGCOUNT
	.align		4
        /*0000*/ 	.byte	0x04, 0x2f
        /*0002*/ 	.short	(.L_1 - .L_0)
	.align		4
.L_0:
        /*0004*/ 	.word	index@(_Z8cuda_sumv)
        /*0008*/ 	.word	0x00000004


	//----- nvinfo : EIATTR_FRAME_SIZE
	.align		4
.L_1:
        /*000c*/ 	.byte	0x04, 0x11
        /*000e*/ 	.short	(.L_3 - .L_2)
	.align		4
.L_2:
        /*0010*/ 	.word	index@(_Z8cuda_sumv)
        /*0014*/ 	.word	0x00000000


	//----- nvinfo : EIATTR_MIN_STACK_SIZE
	.align		4
.L_3:
        /*0018*/ 	.byte	0x04, 0x12
        /*001a*/ 	.short	(.L_5 - .L_4)
	.align		4
.L_4:
        /*001c*/ 	.word	index@(_Z8cuda_sumv)
        /*0020*/ 	.word	0x00000000
.L_5:


//--------------------- .nv.compat                --------------------------
	.section	.nv.compat,"",@"SHT_CUDA_COMPAT_INFO"
	.align	4
        /*0000*/ 	.byte	0x02, 0x09, 0x00, 0x00, 0x02, 0x02, 0x01, 0x00, 0x02, 0x05, 0x05, 0x00, 0x03, 0x07, 0x01, 0x01
        /*0010*/ 	.byte	0x02, 0x03, 0x00, 0x00, 0x02, 0x06, 0x01, 0x00, 0x04, 0x0b, 0x08, 0x00, 0x09, 0x00, 0x00, 0x00
        /*0020*/ 	.byte	0x00, 0x00, 0x00, 0x00


//--------------------- .nv.info._Z8cuda_sumv     --------------------------
	.section	.nv.info._Z8cuda_sumv,"",@"SHT_CUDA_INFO"
	.sectionflags	@""
	.align	4


	//----- nvinfo : EIATTR_CUDA_API_VERSION
	.align		4
        /*0000*/ 	.byte	0x04, 0x37
        /*0002*/ 	.short	(.L_7 - .L_6)
.L_6:
        /*0004*/ 	.word	0x00000082


	//----- nvinfo : EIATTR_SPARSE_MMA_MASK
	.align		4
.L_7:
        /*0008*/ 	.byte	0x03, 0x50
        /*000a*/ 	.short	0x0000


	//----- nvinfo : EIATTR_MAXREG_COUNT
	.align		4
        /*000c*/ 	.byte	0x03, 0x1b
        /*000e*/ 	.short	0x00ff


	//----- nvinfo : EIATTR_MERCURY_ISA_VERSION
	.align		4
        /*0010*/ 	.byte	0x03, 0x5f
        /*0012*/ 	.short	0x0101


	//----- nvinfo : EIATTR_VRC_CTA_INIT_COUNT
	.align		4
        /*0014*/ 	.byte	0x02, 0x4a
	.zero		1
	.zero		1


	//----- nvinfo : EIATTR_EXIT_INSTR_OFFSETS
	.align		4
        /*0018*/ 	.byte	0x04, 0x1c
        /*001a*/ 	.short	(.L_9 - .L_8)


	//   ....[0]....
.L_8:
        /*001c*/ 	.word	0x00000010


	//----- nvinfo : EIATTR_SW_WAR
	.align		4
.L_9:
        /*0020*/ 	.byte	0x04, 0x36
        /*0022*/ 	.short	(.L_11 - .L_10)
.L_10:
        /*0024*/ 	.word	0x00000008
.L_11:


//--------------------- .nv.callgraph             --------------------------
	.section	.nv.callgraph,"",@"SHT_CUDA_CALLGRAPH"
	.align	4
	.sectionentsize	8
	.align		4
        /*0000*/ 	.word	0x00000000
	.align		4
        /*0004*/ 	.word	0xffffffff
	.align		4
        /*0008*/ 	.word	0x00000000
	.align		4
        /*000c*/ 	.word	0xfffffffe
	.align		4
        /*0010*/ 	.word	0x00000000
	.align		4
        /*0014*/ 	.word	0xfffffffd
	.align		4
        /*0018*/ 	.word	0x00000000
	.align		4
        /*001c*/ 	.word	0xfffffffc


//--------------------- .text._Z8cuda_sumv        --------------------------
	.section	.text._Z8cuda_sumv,"ax",@progbits
	.align	128
        .global         _Z8cuda_sumv
        .type           _Z8cuda_sumv,@function
        .size           _Z8cuda_sumv,(.L_x_1 - _Z8cuda_sumv)
        .other          _Z8cuda_sumv,@"STO_CUDA_ENTRY STV_DEFAULT"
_Z8cuda_sumv:
.text._Z8cuda_sumv:
[----:B------:R-:W-:Y:S01]  /*0000*/  LDC R1, c[0x0][0x37c] ;  /* 0x0000df00ff017b82 */ /* 0x000fe20000000800 */
[----:B------:R-:W-:Y:S05]  /*0010*/  EXIT ;  /* 0x000000000000794d */ /* 0x000fea0003800000 */
.L_x_0:
[----:B------:R-:W-:-:S00]  /*0020*/  BRA `(.L_x_0) ;  /* 0xfffffffc00fc7947 */ /* 0x000fc0000383ffff */
[----:B------:R-:W-:-:S00]  /*0030*/  NOP ;  /* 0x0000000000007918 */ /* 0x000fc00000000000 */
        /* <DEDUP_REMOVED lines=12> */
.L_x_1:


//--------------------- .nv.shared.reserved.0     --------------------------
	.section	.nv.shared.reserved.0,"aw",@nobits
	.weak		__nv_reservedSMEM_offset_0_alias
	.size		__nv_reservedSMEM_offset_0_alias, 0, 64
	.other		__nv_reservedSMEM_offset_0_alias,@"STO_CUDA_RESERVED_SHARED STV_DEFAULT"
__nv_reservedSMEM_offset_0_alias:
	.zero		0
	.zero		64


//--------------------- .nv.constant0._Z8cuda_sumv --------------------------
	.section	.nv.constant0._Z8cuda_sumv,"a",@progbits
	.sectionflags	@""
	.align	4
.nv.constant0._Z8cuda_sumv:
	.zero		896


//--------------------- SYMBOLS --------------------------

	.type		.nv.reservedSmem.offset0,@object
	.size		.nv.reservedSmem.offset0,0x4
